//
// Generated by NVIDIA NVVM Compiler
//
// Compiler Build ID: CL-36424714
// Cuda compilation tools, release 13.0, V13.0.88
// Based on NVVM 20.0.0
//

.version 9.0
.target sm_100
.address_size 64

	// .globl	_Z11work_kernelILi1200EEvPKiS1_Pi

.visible .entry _Z11work_kernelILi1200EEvPKiS1_Pi(
	.param .u64 .ptr .align 1 _Z11work_kernelILi1200EEvPKiS1_Pi_param_0,
	.param .u64 .ptr .align 1 _Z11work_kernelILi1200EEvPKiS1_Pi_param_1,
	.param .u64 .ptr .align 1 _Z11work_kernelILi1200EEvPKiS1_Pi_param_2
)
{
	.reg .b32 	%r<8>;
	.reg .b64 	%rd<11>;

	ld.param.u64 	%rd1, [_Z11work_kernelILi1200EEvPKiS1_Pi_param_0];
	ld.param.u64 	%rd2, [_Z11work_kernelILi1200EEvPKiS1_Pi_param_1];
	ld.param.u64 	%rd3, [_Z11work_kernelILi1200EEvPKiS1_Pi_param_2];
	mov.u32 	%r1, %ctaid.x;
	mov.u32 	%r2, %ntid.x;
	mov.u32 	%r3, %tid.x;
	mad.lo.s32 	%r4, %r1, %r2, %r3;
	cvta.to.global.u64 	%rd4, %rd1;
	cvta.to.global.u64 	%rd5, %rd2;
	cvta.to.global.u64 	%rd6, %rd3;
	mul.wide.s32 	%rd7, %r4, 4;
	add.s64 	%rd8, %rd4, %rd7;
	ld.global.u32 	%r5, [%rd8];
	add.s64 	%rd9, %rd5, %rd7;
	ld.global.u32 	%r6, [%rd9];
	add.s32 	%r7, %r6, %r5;
	add.s64 	%rd10, %rd6, %rd7;
	st.global.u32 	[%rd10], %r7;
	ret;

}


// ===== COMPILED SASS (sm_100) =====

	.target	sm_100

	.elftype	@"ET_EXEC"


//--------------------- .note.nv.tkinfo           --------------------------
	.section	.note.nv.tkinfo,"",@"SHT_NOTE"
	.sectionflags	@"SHF_NOTE_NV_TKINFO"
	.tkinfo
        /*0018*/ 	.word	0x00000002
        /*0030*/ 	.string	""
        /*0030*/ 	.string	"ptxas"
        /*0030*/ 	.string	"Cuda compilation tools, release 13.0, V13.0.88"
        /*0030*/ 	.string	"Build cuda_13.0.r13.0/compiler.36424714_0"
        /*0030*/ 	.string	"-arch sm_100 -m 64 "



//--------------------- .note.nv.cuinfo           --------------------------
	.section	.note.nv.cuinfo,"",@"SHT_NOTE"
	.sectionflags	@"SHF_NOTE_NV_CUINFO"
        /*0018*/ 	.short	0x0002
        /*001a*/ 	.short	0x0064
        /*001c*/ 	.short	0x0082
	.zero		2


//--------------------- .nv.info                  --------------------------
	.section	.nv.info,"",@"SHT_CUDA_INFO"
	.align	4


	//----- nvinfo : EIATTR_REGCOUNT
	.align		4
        /*0000*/ 	.byte	0x04, 0x2f
        /*0002*/ 	.short	(.L_1 - .L_0)
	.align		4
.L_0:
        /*0004*/ 	.word	index@(_Z11work_kernelILi1200EEvPKiS1_Pi)
        /*0008*/ 	.word	0x0000000c


	//----- nvinfo : EIATTR_FRAME_SIZE
	.align		4
.L_1:
        /*000c*/ 	.byte	0x04, 0x11
        /*000e*/ 	.short	(.L_3 - .L_2)
	.align		4
.L_2:
        /*0010*/ 	.word	index@(_Z11work_kernelILi1200EEvPKiS1_Pi)
        /*0014*/ 	.word	0x00000000


	//----- nvinfo : EIATTR_MIN_STACK_SIZE
	.align		4
.L_3:
        /*0018*/ 	.byte	0x04, 0x12
        /*001a*/ 	.short	(.L_5 - .L_4)
	.align		4
.L_4:
        /*001c*/ 	.word	index@(_Z11work_kernelILi1200EEvPKiS1_Pi)
        /*0020*/ 	.word	0x00000000
.L_5:


//--------------------- .nv.compat                --------------------------
	.section	.nv.compat,"",@"SHT_CUDA_COMPAT_INFO"
	.align	4
        /*0000*/ 	.byte	0x02, 0x09, 0x00, 0x00, 0x02, 0x02, 0x01, 0x00, 0x02, 0x05, 0x05, 0x00, 0x03, 0x07, 0x01, 0x01
        /*0010*/ 	.byte	0x02, 0x03, 0x00, 0x00, 0x02, 0x06, 0x01, 0x00, 0x04, 0x0b, 0x08, 0x00, 0x09, 0x00, 0x00, 0x00
        /*0020*/ 	.byte	0x00, 0x00, 0x00, 0x00


//--------------------- .nv.info._Z11work_kernelILi1200EEvPKiS1_Pi --------------------------
	.section	.nv.info._Z11work_kernelILi1200EEvPKiS1_Pi,"",@"SHT_CUDA_INFO"
	.sectionflags	@""
	.align	4


	//----- nvinfo : EIATTR_CUDA_API_VERSION
	.align		4
        /*0000*/ 	.byte	0x04, 0x37
        /*0002*/ 	.short	(.L_7 - .L_6)
.L_6:
        /*0004*/ 	.word	0x00000082


	//----- nvinfo : EIATTR_KPARAM_INFO
	.align		4
.L_7:
        /*0008*/ 	.byte	0x04, 0x17
        /*000a*/ 	.short	(.L_9 - .L_8)
.L_8:
        /*000c*/ 	.word	0x00000000
        /*0010*/ 	.short	0x0002
        /*0012*/ 	.short	0x0010
        /*0014*/ 	.byte	0x00, 0xf5, 0x21, 0x00


	//----- nvinfo : EIATTR_KPARAM_INFO
	.align		4
.L_9:
        /*0018*/ 	.byte	0x04, 0x17
        /*001a*/ 	.short	(.L_11 - .L_10)
.L_10:
        /*001c*/ 	.word	0x00000000
        /*0020*/ 	.short	0x0001
        /*0022*/ 	.short	0x0008
        /*0024*/ 	.byte	0x00, 0xf5, 0x21, 0x00


	//----- nvinfo : EIATTR_KPARAM_INFO
	.align		4
.L_11:
        /*0028*/ 	.byte	0x04, 0x17
        /*002a*/ 	.short	(.L_13 - .L_12)
.L_12:
        /*002c*/ 	.word	0x00000000
        /*0030*/ 	.short	0x0000
        /*0032*/ 	.short	0x0000
        /*0034*/ 	.byte	0x00, 0xf5, 0x21, 0x00


	//----- nvinfo : EIATTR_SPARSE_MMA_MASK
	.align		4
.L_13:
        /*0038*/ 	.byte	0x03, 0x50
        /*003a*/ 	.short	0x0000


	//----- nvinfo : EIATTR_MAXREG_COUNT
	.align		4
        /*003c*/ 	.byte	0x03, 0x1b
        /*003e*/ 	.short	0x00ff


	//----- nvinfo : EIATTR_MERCURY_ISA_VERSION
	.align		4
        /*0040*/ 	.byte	0x03, 0x5f
        /*0042*/ 	.short	0x0101


	//----- nvinfo : EIATTR_VRC_CTA_INIT_COUNT
	.align		4
        /*0044*/ 	.byte	0x02, 0x4a
	.zero		1
	.zero		1


	//----- nvinfo : EIATTR_EXIT_INSTR_OFFSETS
	.align		4
        /*0048*/ 	.byte	0x04, 0x1c
        /*004a*/ 	.short	(.L_15 - .L_14)


	//   ....[0]....
.L_14:
        /*004c*/ 	.word	0x00000100


	//----- nvinfo : EIATTR_CBANK_PARAM_SIZE
	.align		4
.L_15:
        /*0050*/ 	.byte	0x03, 0x19
        /*0052*/ 	.short	0x0018


	//----- nvinfo : EIATTR_PARAM_CBANK
	.align		4
        /*0054*/ 	.byte	0x04, 0x0a
        /*0056*/ 	.short	(.L_17 - .L_16)
	.align		4
.L_16:
        /*0058*/ 	.word	index@(.nv.constant0._Z11work_kernelILi1200EEvPKiS1_Pi)
        /*005c*/ 	.short	0x0380
        /*005e*/ 	.short	0x0018


	//----- nvinfo : EIATTR_SW_WAR
	.align		4
.L_17:
        /*0060*/ 	.byte	0x04, 0x36
        /*0062*/ 	.short	(.L_19 - .L_18)
.L_18:
        /*0064*/ 	.word	0x00000008
.L_19:


//--------------------- .nv.callgraph             --------------------------
	.section	.nv.callgraph,"",@"SHT_CUDA_CALLGRAPH"
	.align	4
	.sectionentsize	8
	.align		4
        /*0000*/ 	.word	0x00000000
	.align		4
        /*0004*/ 	.word	0xffffffff
	.align		4
        /*0008*/ 	.word	0x00000000
	.align		4
        /*000c*/ 	.word	0xfffffffe
	.align		4
        /*0010*/ 	.word	0x00000000
	.align		4
        /*0014*/ 	.word	0xfffffffd
	.align		4
        /*0018*/ 	.word	0x00000000
	.align		4
        /*001c*/ 	.word	0xfffffffc


//--------------------- .text._Z11work_kernelILi1200EEvPKiS1_Pi --------------------------
	.section	.text._Z11work_kernelILi1200EEvPKiS1_Pi,"ax",@progbits
	.align	128
        .global         _Z11work_kernelILi1200EEvPKiS1_Pi
        .type           _Z11work_kernelILi1200EEvPKiS1_Pi,@function
        .size           _Z11work_kernelILi1200EEvPKiS1_Pi,(.L_x_1 - _Z11work_kernelILi1200EEvPKiS1_Pi)
        .other          _Z11work_kernelILi1200EEvPKiS1_Pi,@"STO_CUDA_ENTRY STV_DEFAULT"
_Z11work_kernelILi1200EEvPKiS1_Pi:
.text._Z11work_kernelILi1200EEvPKiS1_Pi:
[----:B------:R-:W-:Y:S01]  /*0000*/  LDC R1, c[0x0][0x37c] ;  /* 0x0000df00ff017b82 */ /* 0x000fe20000000800 */
[----:B------:R-:W0:Y:S07]  /*0010*/  S2R R0, SR_TID.X ;  /* 0x0000000000007919 */ /* 0x000e2e0000002100 */
[----:B------:R-:W0:Y:S01]  /*0020*/  S2UR UR6, SR_CTAID.X ;  /* 0x00000000000679c3 */ /* 0x000e220000002500 */
[----:B------:R-:W1:Y:S07]  /*0030*/  LDCU.64 UR4, c[0x0][0x358] ;  /* 0x00006b00ff0477ac */ /* 0x000e6e0008000a00 */
[----:B------:R-:W0:Y:S08]  /*0040*/  LDC R9, c[0x0][0x360] ;  /* 0x0000d800ff097b82 */ /* 0x000e300000000800 */
[----:B------:R-:W2:Y:S08]  /*0050*/  LDC.64 R2, c[0x0][0x380] ;  /* 0x0000e000ff027b82 */ /* 0x000eb00000000a00 */
[----:B------:R-:W3:Y:S01]  /*0060*/  LDC.64 R4, c[0x0][0x388] ;  /* 0x0000e200ff047b82 */ /* 0x000ee20000000a00 */
[----:B0-----:R-:W-:-:S07]  /*0070*/  IMAD R9, R9, UR6, R0 ;  /* 0x0000000609097c24 */ /* 0x001fce000f8e0200 */
[----:B------:R-:W0:Y:S01]  /*0080*/  LDC.64 R6, c[0x0][0x390] ;  /* 0x0000e400ff067b82 */ /* 0x000e220000000a00 */
[----:B--2---:R-:W-:-:S06]  /*0090*/  IMAD.WIDE R2, R9, 0x4, R2 ;  /* 0x0000000409027825 */ /* 0x004fcc00078e0202 */
[----:B-1----:R-:W2:Y:S01]  /*00a0*/  LDG.E R2, desc[UR4][R2.64] ;  /* 0x0000000402027981 */ /* 0x002ea2000c1e1900 */
[----:B---3--:R-:W-:-:S06]  /*00b0*/  IMAD.WIDE R4, R9, 0x4, R4 ;  /* 0x0000000409047825 */ /* 0x008fcc00078e0204 */
[----:B------:R-:W2:Y:S01]  /*00c0*/  LDG.E R5, desc[UR4][R4.64] ;  /* 0x0000000404057981 */ /* 0x000ea2000c1e1900 */
[----:B0-----:R-:W-:Y:S01]  /*00d0*/  IMAD.WIDE R6, R9, 0x4, R6 ;  /* 0x0000000409067825 */ /* 0x001fe200078e0206 */
[----:B--2---:R-:W-:-:S05]  /*00e0*/  IADD3 R9, PT, PT, R2, R5, RZ ;  /* 0x0000000502097210 */ /* 0x004fca0007ffe0ff */
[----:B------:R-:W-:Y:S01]  /*00f0*/  STG.E desc[UR4][R6.64], R9 ;  /* 0x0000000906007986 */ /* 0x000fe2000c101904 */
[----:B------:R-:W-:Y:S05]  /*0100*/  EXIT ;  /* 0x000000000000794d */ /* 0x000fea0003800000 */
.L_x_0:
[----:B------:R-:W-:-:S00]  /*0110*/  BRA `(.L_x_0) ;  /* 0xfffffffc00fc7947 */ /* 0x000fc0000383ffff */
[----:B------:R-:W-:-:S00]  /*0120*/  NOP ;  /* 0x0000000000007918 */ /* 0x000fc00000000000 */
        /* <DEDUP_REMOVED lines=13> */
.L_x_1:


//--------------------- .nv.shared.reserved.0     --------------------------
	.section	.nv.shared.reserved.0,"aw",@nobits
	.weak		__nv_reservedSMEM_offset_0_alias
	.size		__nv_reservedSMEM_offset_0_alias, 0, 64
	.other		__nv_reservedSMEM_offset_0_alias,@"STO_CUDA_RESERVED_SHARED STV_DEFAULT"
__nv_reservedSMEM_offset_0_alias:
	.zero		0
	.zero		64


//--------------------- .nv.constant0._Z11work_kernelILi1200EEvPKiS1_Pi --------------------------
	.section	.nv.constant0._Z11work_kernelILi1200EEvPKiS1_Pi,"a",@progbits
	.sectionflags	@""
	.align	4
.nv.constant0._Z11work_kernelILi1200EEvPKiS1_Pi:
	.zero		920


//--------------------- SYMBOLS --------------------------

	.type		.nv.reservedSmem.offset0,@object
	.size		.nv.reservedSmem.offset0,0x4
